//
// Generated by NVIDIA NVVM Compiler
//
// Compiler Build ID: CL-36424714
// Cuda compilation tools, release 13.0, V13.0.88
// Based on NVVM 20.0.0
//

.version 9.0
.target sm_100
.address_size 64

	// .globl	_Z17SimplePrintKernelffPf
.extern .func  (.param .b32 func_retval0) vprintf
(
	.param .b64 vprintf_param_0,
	.param .b64 vprintf_param_1
)
;
.global .align 1 .b8 $str[28] = {84, 104, 101, 32, 115, 117, 109, 32, 111, 102, 32, 37, 102, 32, 97, 110, 100, 32, 37, 102, 32, 105, 115, 32, 37, 102, 10};

.visible .entry _Z17SimplePrintKernelffPf(
	.param .f32 _Z17SimplePrintKernelffPf_param_0,
	.param .f32 _Z17SimplePrintKernelffPf_param_1,
	.param .u64 .ptr .align 1 _Z17SimplePrintKernelffPf_param_2
)
{
	.local .align 8 .b8 	__local_depot0[24];
	.reg .b64 	%SP;
	.reg .b64 	%SPL;
	.reg .b32 	%r<3>;
	.reg .b32 	%f<4>;
	.reg .b64 	%rd<7>;
	.reg .b64 	%fd<4>;

	mov.u64 	%SPL, __local_depot0;
	cvta.local.u64 	%SP, %SPL;
	ld.param.f32 	%f1, [_Z17SimplePrintKernelffPf_param_0];
	ld.param.f32 	%f2, [_Z17SimplePrintKernelffPf_param_1];
	ld.param.u64 	%rd1, [_Z17SimplePrintKernelffPf_param_2];
	cvta.to.global.u64 	%rd2, %rd1;
	add.u64 	%rd3, %SP, 0;
	add.u64 	%rd4, %SPL, 0;
	add.f32 	%f3, %f1, %f2;
	st.global.f32 	[%rd2], %f3;
	cvt.f64.f32 	%fd1, %f1;
	cvt.f64.f32 	%fd2, %f2;
	cvt.f64.f32 	%fd3, %f3;
	st.local.f64 	[%rd4], %fd1;
	st.local.f64 	[%rd4+8], %fd2;
	st.local.f64 	[%rd4+16], %fd3;
	mov.u64 	%rd5, $str;
	cvta.global.u64 	%rd6, %rd5;
	{ // callseq 0, 0
	.param .b64 param0;
	st.param.b64 	[param0], %rd6;
	.param .b64 param1;
	st.param.b64 	[param1], %rd3;
	.param .b32 retval0;
	call.uni (retval0), 
	vprintf, 
	(
	param0, 
	param1
	);
	ld.param.b32 	%r1, [retval0];
	} // callseq 0
	ret;

}


// ===== COMPILED SASS (sm_100) =====

	.target	sm_100

	.elftype	@"ET_EXEC"


//--------------------- .note.nv.tkinfo           --------------------------
	.section	.note.nv.tkinfo,"",@"SHT_NOTE"
	.sectionflags	@"SHF_NOTE_NV_TKINFO"
	.tkinfo
        /*0018*/ 	.word	0x00000002
        /*0030*/ 	.string	""
        /*0030*/ 	.string	"ptxas"
        /*0030*/ 	.string	"Cuda compilation tools, release 13.0, V13.0.88"
        /*0030*/ 	.string	"Build cuda_13.0.r13.0/compiler.36424714_0"
        /*0030*/ 	.string	"-arch sm_100 -m 64 "



//--------------------- .note.nv.cuinfo           --------------------------
	.section	.note.nv.cuinfo,"",@"SHT_NOTE"
	.sectionflags	@"SHF_NOTE_NV_CUINFO"
        /*0018*/ 	.short	0x0002
        /*001a*/ 	.short	0x0064
        /*001c*/ 	.short	0x0082
	.zero		2


//--------------------- .nv.info                  --------------------------
	.section	.nv.info,"",@"SHT_CUDA_INFO"
	.align	4


	//----- nvinfo : EIATTR_REGCOUNT
	.align		4
        /*0000*/ 	.byte	0x04, 0x2f
        /*0002*/ 	.short	(.L_2 - .L_1)
	.align		4
.L_1:
        /*0004*/ 	.word	index@(_Z17SimplePrintKernelffPf)
        /*0008*/ 	.word	0x00000018


	//----- nvinfo : EIATTR_FRAME_SIZE
	.align		4
.L_2:
        /*000c*/ 	.byte	0x04, 0x11
        /*000e*/ 	.short	(.L_4 - .L_3)
	.align		4
.L_3:
        /*0010*/ 	.word	index@(_Z17SimplePrintKernelffPf)
        /*0014*/ 	.word	0x00000018


	//----- nvinfo : EIATTR_MIN_STACK_SIZE
	.align		4
.L_4:
        /*0018*/ 	.byte	0x04, 0x12
        /*001a*/ 	.short	(.L_6 - .L_5)
	.align		4
.L_5:
        /*001c*/ 	.word	index@(_Z17SimplePrintKernelffPf)
        /*0020*/ 	.word	0x00000018
.L_6:


//--------------------- .nv.compat                --------------------------
	.section	.nv.compat,"",@"SHT_CUDA_COMPAT_INFO"
	.align	4
        /*0000*/ 	.byte	0x02, 0x09, 0x00, 0x00, 0x02, 0x02, 0x01, 0x00, 0x02, 0x05, 0x05, 0x00, 0x03, 0x07, 0x01, 0x01
        /*0010*/ 	.byte	0x02, 0x03, 0x00, 0x00, 0x02, 0x06, 0x01, 0x00, 0x04, 0x0b, 0x08, 0x00, 0x09, 0x00, 0x00, 0x00
        /*0020*/ 	.byte	0x00, 0x00, 0x00, 0x00


//--------------------- .nv.info._Z17SimplePrintKernelffPf --------------------------
	.section	.nv.info._Z17SimplePrintKernelffPf,"",@"SHT_CUDA_INFO"
	.sectionflags	@""
	.align	4


	//----- nvinfo : EIATTR_CUDA_API_VERSION
	.align		4
        /*0000*/ 	.byte	0x04, 0x37
        /*0002*/ 	.short	(.L_8 - .L_7)
.L_7:
        /*0004*/ 	.word	0x00000082


	//----- nvinfo : EIATTR_KPARAM_INFO
	.align		4
.L_8:
        /*0008*/ 	.byte	0x04, 0x17
        /*000a*/ 	.short	(.L_10 - .L_9)
.L_9:
        /*000c*/ 	.word	0x00000000
        /*0010*/ 	.short	0x0002
        /*0012*/ 	.short	0x0008
        /*0014*/ 	.byte	0x00, 0xf5, 0x21, 0x00


	//----- nvinfo : EIATTR_KPARAM_INFO
	.align		4
.L_10:
        /*0018*/ 	.byte	0x04, 0x17
        /*001a*/ 	.short	(.L_12 - .L_11)
.L_11:
        /*001c*/ 	.word	0x00000000
        /*0020*/ 	.short	0x0001
        /*0022*/ 	.short	0x0004
        /*0024*/ 	.byte	0x00, 0xf0, 0x11, 0x00


	//----- nvinfo : EIATTR_KPARAM_INFO
	.align		4
.L_12:
        /*0028*/ 	.byte	0x04, 0x17
        /*002a*/ 	.short	(.L_14 - .L_13)
.L_13:
        /*002c*/ 	.word	0x00000000
        /*0030*/ 	.short	0x0000
        /*0032*/ 	.short	0x0000
        /*0034*/ 	.byte	0x00, 0xf0, 0x11, 0x00


	//----- nvinfo : EIATTR_SPARSE_MMA_MASK
	.align		4
.L_14:
        /*0038*/ 	.byte	0x03, 0x50
        /*003a*/ 	.short	0x0000


	//----- nvinfo : EIATTR_MAXREG_COUNT
	.align		4
        /*003c*/ 	.byte	0x03, 0x1b
        /*003e*/ 	.short	0x00ff


	//----- nvinfo : EIATTR_EXTERNS
	.align		4
        /*0040*/ 	.byte	0x04, 0x0f
        /*0042*/ 	.short	(.L_16 - .L_15)


	//   ....[0]....
	.align		4
.L_15:
        /*0044*/ 	.word	index@(vprintf)


	//----- nvinfo : EIATTR_MERCURY_ISA_VERSION
	.align		4
.L_16:
        /*0048*/ 	.byte	0x03, 0x5f
        /*004a*/ 	.short	0x0101


	//----- nvinfo : EIATTR_VRC_CTA_INIT_COUNT
	.align		4
        /*004c*/ 	.byte	0x02, 0x4a
	.zero		1
	.zero		1


	//----- nvinfo : EIATTR_SYSCALL_OFFSETS
	.align		4
        /*0050*/ 	.byte	0x04, 0x46
        /*0052*/ 	.short	(.L_18 - .L_17)


	//   ....[0]....
.L_17:
        /*0054*/ 	.word	0x00000170


	//----- nvinfo : EIATTR_EXIT_INSTR_OFFSETS
	.align		4
.L_18:
        /*0058*/ 	.byte	0x04, 0x1c
        /*005a*/ 	.short	(.L_20 - .L_19)


	//   ....[0]....
.L_19:
        /*005c*/ 	.word	0x00000180


	//----- nvinfo : EIATTR_CBANK_PARAM_SIZE
	.align		4
.L_20:
        /*0060*/ 	.byte	0x03, 0x19
        /*0062*/ 	.short	0x0010


	//----- nvinfo : EIATTR_PARAM_CBANK
	.align		4
        /*0064*/ 	.byte	0x04, 0x0a
        /*0066*/ 	.short	(.L_22 - .L_21)
	.align		4
.L_21:
        /*0068*/ 	.word	index@(.nv.constant0._Z17SimplePrintKernelffPf)
        /*006c*/ 	.short	0x0380
        /*006e*/ 	.short	0x0010


	//----- nvinfo : EIATTR_SW_WAR
	.align		4
.L_22:
        /*0070*/ 	.byte	0x04, 0x36
        /*0072*/ 	.short	(.L_24 - .L_23)
.L_23:
        /*0074*/ 	.word	0x00000008
.L_24:


//--------------------- .nv.callgraph             --------------------------
	.section	.nv.callgraph,"",@"SHT_CUDA_CALLGRAPH"
	.align	4
	.sectionentsize	8
	.align		4
        /*0000*/ 	.word	0x00000000
	.align		4
        /*0004*/ 	.word	0xffffffff
	.align		4
        /*0008*/ 	.word	index@(_Z17SimplePrintKernelffPf)
	.align		4
        /*000c*/ 	.word	index@(vprintf)
	.align		4
        /*0010*/ 	.word	0x00000000
	.align		4
        /*0014*/ 	.word	0xfffffffe
	.align		4
        /*0018*/ 	.word	0x00000000
	.align		4
        /*001c*/ 	.word	0xfffffffd
	.align		4
        /*0020*/ 	.word	0x00000000
	.align		4
        /*0024*/ 	.word	0xfffffffc


//--------------------- .nv.constant4             --------------------------
	.section	.nv.constant4,"a",@progbits
	.align	8
	.align		8
.nv.constant4:
        /*0000*/ 	.dword	vprintf
	.align		8
        /*0008*/ 	.dword	$str


//--------------------- .text._Z17SimplePrintKernelffPf --------------------------
	.section	.text._Z17SimplePrintKernelffPf,"ax",@progbits
	.align	128
        .global         _Z17SimplePrintKernelffPf
        .type           _Z17SimplePrintKernelffPf,@function
        .size           _Z17SimplePrintKernelffPf,(.L_x_2 - _Z17SimplePrintKernelffPf)
        .other          _Z17SimplePrintKernelffPf,@"STO_CUDA_ENTRY STV_DEFAULT"
_Z17SimplePrintKernelffPf:
.text._Z17SimplePrintKernelffPf:
[----:B------:R-:W0:Y:S08]  /*0000*/  LDC R1, c[0x0][0x37c] ;  /* 0x0000df00ff017b82 */ /* 0x000e300000000800 */
[----:B------:R-:W1:Y:S01]  /*0010*/  LDC.64 R4, c[0x0][0x380] ;  /* 0x0000e000ff047b82 */ /* 0x000e620000000a00 */
[----:B------:R-:W2:Y:S01]  /*0020*/  LDCU.64 UR4, c[0x0][0x358] ;  /* 0x00006b00ff0477ac */ /* 0x000ea20008000a00 */
[----:B------:R-:W-:Y:S01]  /*0030*/  MOV R14, 0x0 ;  /* 0x00000000000e7802 */ /* 0x000fe20000000f00 */
[----:B0-----:R-:W-:Y:S01]  /*0040*/  VIADD R1, R1, 0xffffffe8 ;  /* 0xffffffe801017836 */ /* 0x001fe20000000000 */
[----:B------:R-:W0:Y:S04]  /*0050*/  LDCU UR6, c[0x0][0x2f8] ;  /* 0x00005f00ff0677ac */ /* 0x000e280008000800 */
[----:B------:R-:W2:Y:S01]  /*0060*/  LDC.64 R2, c[0x0][0x388] ;  /* 0x0000e200ff027b82 */ /* 0x000ea20000000a00 */
[----:B------:R-:W3:Y:S07]  /*0070*/  LDCU.64 UR8, c[0x4][0x8] ;  /* 0x01000100ff0877ac */ /* 0x000eee0008000a00 */
[----:B------:R-:W4:Y:S01]  /*0080*/  LDC.64 R14, c[0x4][R14] ;  /* 0x010000000e0e7b82 */ /* 0x000f220000000a00 */
[----:B0-----:R-:W-:Y:S01]  /*0090*/  IADD3 R6, P0, PT, R1, UR6, RZ ;  /* 0x0000000601067c10 */ /* 0x001fe2000ff1e0ff */
[----:B-1----:R-:W-:Y:S01]  /*00a0*/  FADD R0, R4, R5 ;  /* 0x0000000504007221 */ /* 0x002fe20000000000 */
[----:B------:R3:W0:Y:S04]  /*00b0*/  F2F.F64.F32 R8, R4 ;  /* 0x0000000400087310 */ /* 0x0006280000201800 */
[----:B--2---:R1:W-:Y:S04]  /*00c0*/  STG.E desc[UR4][R2.64], R0 ;  /* 0x0000000002007986 */ /* 0x0043e8000c101904 */
[----:B------:R2:W5:Y:S01]  /*00d0*/  F2F.F64.F32 R10, R5 ;  /* 0x00000005000a7310 */ /* 0x0005620000201800 */
[----:B------:R-:W4:Y:S01]  /*00e0*/  LDCU UR4, c[0x0][0x2fc] ;  /* 0x00005f80ff0477ac */ /* 0x000f220008000800 */
[----:B---3--:R-:W-:Y:S01]  /*00f0*/  IMAD.U32 R4, RZ, RZ, UR8 ;  /* 0x00000008ff047e24 */ /* 0x008fe2000f8e00ff */
[----:B0-----:R1:W-:Y:S05]  /*0100*/  STL.64 [R1], R8 ;  /* 0x0000000801007387 */ /* 0x0013ea0000100a00 */
[----:B------:R-:W0:Y:S01]  /*0110*/  F2F.F64.F32 R12, R0 ;  /* 0x00000000000c7310 */ /* 0x000e220000201800 */
[----:B--2---:R-:W-:Y:S01]  /*0120*/  MOV R5, UR9 ;  /* 0x0000000900057c02 */ /* 0x004fe20008000f00 */
[----:B-----5:R1:W-:Y:S01]  /*0130*/  STL.64 [R1+0x8], R10 ;  /* 0x0000080a01007387 */ /* 0x0203e20000100a00 */
[----:B----4-:R-:W-:-:S03]  /*0140*/  IMAD.X R7, RZ, RZ, UR4, P0 ;  /* 0x00000004ff077e24 */ /* 0x010fc600080e06ff */
[----:B0-----:R1:W-:Y:S04]  /*0150*/  STL.64 [R1+0x10], R12 ;  /* 0x0000100c01007387 */ /* 0x0013e80000100a00 */
[----:B------:R-:W-:-:S07]  /*0160*/  LEPC R20, `(.L_x_0) ;  /* 0x000000001014794e */ /* 0x000fce0000000000 */
[----:B-1----:R-:W-:Y:S05]  /*0170*/  CALL.ABS.NOINC R14 ;  /* 0x000000000e007343 */ /* 0x002fea0003c00000 */
.L_x_0:
[----:B------:R-:W-:Y:S05]  /*0180*/  EXIT ;  /* 0x000000000000794d */ /* 0x000fea0003800000 */
.L_x_1:
[----:B------:R-:W-:-:S00]  /*0190*/  BRA `(.L_x_1) ;  /* 0xfffffffc00fc7947 */ /* 0x000fc0000383ffff */
[----:B------:R-:W-:-:S00]  /*01a0*/  NOP ;  /* 0x0000000000007918 */ /* 0x000fc00000000000 */
        /* <DEDUP_REMOVED lines=13> */
.L_x_2:


//--------------------- .nv.global.init           --------------------------
	.section	.nv.global.init,"aw",@progbits
.nv.global.init:
	.type		$str,@object
	.size		$str,(.L_0 - $str)
$str:
        /*0000*/ 	.byte	0x54, 0x68, 0x65, 0x20, 0x73, 0x75, 0x6d, 0x20, 0x6f, 0x66, 0x20, 0x25, 0x66, 0x20, 0x61, 0x6e
        /*0010*/ 	.byte	0x64, 0x20, 0x25, 0x66, 0x20, 0x69, 0x73, 0x20, 0x25, 0x66, 0x0a, 0x00
.L_0:


//--------------------- .nv.shared.reserved.0     --------------------------
	.section	.nv.shared.reserved.0,"aw",@nobits
	.weak		__nv_reservedSMEM_offset_0_alias
	.size		__nv_reservedSMEM_offset_0_alias, 0, 64
	.other		__nv_reservedSMEM_offset_0_alias,@"STO_CUDA_RESERVED_SHARED STV_DEFAULT"
__nv_reservedSMEM_offset_0_alias:
	.zero		0
	.zero		64


//--------------------- .nv.constant0._Z17SimplePrintKernelffPf --------------------------
	.section	.nv.constant0._Z17SimplePrintKernelffPf,"a",@progbits
	.sectionflags	@""
	.align	4
.nv.constant0._Z17SimplePrintKernelffPf:
	.zero		912


//--------------------- SYMBOLS --------------------------

	.type		.nv.reservedSmem.offset0,@object
	.size		.nv.reservedSmem.offset0,0x4
	.type		vprintf,@function
